//
// Generated by NVIDIA NVVM Compiler
//
// Compiler Build ID: CL-36424714
// Cuda compilation tools, release 13.0, V13.0.88
// Based on NVVM 20.0.0
//

.version 9.0
.target sm_100
.address_size 64

	// .globl	zeroOutsideGeometry

.visible .entry zeroOutsideGeometry(
	.param .u64 .ptr .align 1 zeroOutsideGeometry_param_0,
	.param .u64 .ptr .align 1 zeroOutsideGeometry_param_1,
	.param .u64 .ptr .align 1 zeroOutsideGeometry_param_2,
	.param .u64 .ptr .align 1 zeroOutsideGeometry_param_3,
	.param .u64 .ptr .align 1 zeroOutsideGeometry_param_4,
	.param .u32 zeroOutsideGeometry_param_5,
	.param .u32 zeroOutsideGeometry_param_6,
	.param .u32 zeroOutsideGeometry_param_7
)
{
	.reg .pred 	%p<8>;
	.reg .b32 	%r<21>;
	.reg .b32 	%f<3>;
	.reg .b64 	%rd<19>;

	ld.param.u64 	%rd1, [zeroOutsideGeometry_param_0];
	ld.param.u64 	%rd2, [zeroOutsideGeometry_param_1];
	ld.param.u64 	%rd3, [zeroOutsideGeometry_param_2];
	ld.param.u64 	%rd4, [zeroOutsideGeometry_param_3];
	ld.param.u64 	%rd5, [zeroOutsideGeometry_param_4];
	ld.param.u32 	%r5, [zeroOutsideGeometry_param_5];
	ld.param.u32 	%r7, [zeroOutsideGeometry_param_6];
	ld.param.u32 	%r8, [zeroOutsideGeometry_param_7];
	mov.u32 	%r9, %ctaid.x;
	mov.u32 	%r10, %ntid.x;
	mov.u32 	%r11, %tid.x;
	mad.lo.s32 	%r1, %r9, %r10, %r11;
	mov.u32 	%r12, %ctaid.y;
	mov.u32 	%r13, %ntid.y;
	mov.u32 	%r14, %tid.y;
	mad.lo.s32 	%r15, %r12, %r13, %r14;
	mov.u32 	%r16, %ctaid.z;
	mov.u32 	%r17, %ntid.z;
	mov.u32 	%r18, %tid.z;
	mad.lo.s32 	%r3, %r16, %r17, %r18;
	setp.ge.s32 	%p1, %r1, %r5;
	setp.ge.s32 	%p2, %r15, %r7;
	or.pred  	%p3, %p1, %p2;
	setp.ge.s32 	%p4, %r3, %r8;
	or.pred  	%p5, %p3, %p4;
	@%p5 bra 	$L__BB0_4;
	cvta.to.global.u64 	%rd6, %rd5;
	mad.lo.s32 	%r19, %r7, %r3, %r15;
	mad.lo.s32 	%r4, %r19, %r5, %r1;
	mul.wide.s32 	%rd7, %r4, 4;
	add.s64 	%rd8, %rd6, %rd7;
	ld.global.nc.f32 	%f1, [%rd8];
	setp.eq.f32 	%p6, %f1, 0f40000000;
	@%p6 bra 	$L__BB0_4;
	cvta.to.global.u64 	%rd9, %rd4;
	add.s64 	%rd11, %rd9, %rd7;
	ld.global.nc.f32 	%f2, [%rd11];
	setp.eq.f32 	%p7, %f2, 0f40000000;
	@%p7 bra 	$L__BB0_4;
	cvta.to.global.u64 	%rd12, %rd1;
	add.s64 	%rd14, %rd12, %rd7;
	mov.b32 	%r20, 0;
	st.global.u32 	[%rd14], %r20;
	cvta.to.global.u64 	%rd15, %rd2;
	add.s64 	%rd16, %rd15, %rd7;
	st.global.u32 	[%rd16], %r20;
	cvta.to.global.u64 	%rd17, %rd3;
	add.s64 	%rd18, %rd17, %rd7;
	st.global.u32 	[%rd18], %r20;
$L__BB0_4:
	ret;

}


// ===== COMPILED SASS (sm_100) =====

	.target	sm_100

	.elftype	@"ET_EXEC"


//--------------------- .note.nv.tkinfo           --------------------------
	.section	.note.nv.tkinfo,"",@"SHT_NOTE"
	.sectionflags	@"SHF_NOTE_NV_TKINFO"
	.tkinfo
        /*0018*/ 	.word	0x00000002
        /*0030*/ 	.string	""
        /*0030*/ 	.string	"ptxas"
        /*0030*/ 	.string	"Cuda compilation tools, release 13.0, V13.0.88"
        /*0030*/ 	.string	"Build cuda_13.0.r13.0/compiler.36424714_0"
        /*0030*/ 	.string	"-arch sm_100 -m 64 "



//--------------------- .note.nv.cuinfo           --------------------------
	.section	.note.nv.cuinfo,"",@"SHT_NOTE"
	.sectionflags	@"SHF_NOTE_NV_CUINFO"
        /*0018*/ 	.short	0x0002
        /*001a*/ 	.short	0x0064
        /*001c*/ 	.short	0x0082
	.zero		2


//--------------------- .nv.info                  --------------------------
	.section	.nv.info,"",@"SHT_CUDA_INFO"
	.align	4


	//----- nvinfo : EIATTR_REGCOUNT
	.align		4
        /*0000*/ 	.byte	0x04, 0x2f
        /*0002*/ 	.short	(.L_1 - .L_0)
	.align		4
.L_0:
        /*0004*/ 	.word	index@(zeroOutsideGeometry)
        /*0008*/ 	.word	0x0000000c


	//----- nvinfo : EIATTR_FRAME_SIZE
	.align		4
.L_1:
        /*000c*/ 	.byte	0x04, 0x11
        /*000e*/ 	.short	(.L_3 - .L_2)
	.align		4
.L_2:
        /*0010*/ 	.word	index@(zeroOutsideGeometry)
        /*0014*/ 	.word	0x00000000


	//----- nvinfo : EIATTR_MIN_STACK_SIZE
	.align		4
.L_3:
        /*0018*/ 	.byte	0x04, 0x12
        /*001a*/ 	.short	(.L_5 - .L_4)
	.align		4
.L_4:
        /*001c*/ 	.word	index@(zeroOutsideGeometry)
        /*0020*/ 	.word	0x00000000
.L_5:


//--------------------- .nv.compat                --------------------------
	.section	.nv.compat,"",@"SHT_CUDA_COMPAT_INFO"
	.align	4
        /*0000*/ 	.byte	0x02, 0x09, 0x00, 0x00, 0x02, 0x02, 0x01, 0x00, 0x02, 0x05, 0x05, 0x00, 0x03, 0x07, 0x01, 0x01
        /*0010*/ 	.byte	0x02, 0x03, 0x00, 0x00, 0x02, 0x06, 0x01, 0x00, 0x04, 0x0b, 0x08, 0x00, 0x01, 0x00, 0x00, 0x00
        /*0020*/ 	.byte	0x00, 0x00, 0x00, 0x00


//--------------------- .nv.info.zeroOutsideGeometry --------------------------
	.section	.nv.info.zeroOutsideGeometry,"",@"SHT_CUDA_INFO"
	.sectionflags	@""
	.align	4


	//----- nvinfo : EIATTR_CUDA_API_VERSION
	.align		4
        /*0000*/ 	.byte	0x04, 0x37
        /*0002*/ 	.short	(.L_7 - .L_6)
.L_6:
        /*0004*/ 	.word	0x00000082


	//----- nvinfo : EIATTR_KPARAM_INFO
	.align		4
.L_7:
        /*0008*/ 	.byte	0x04, 0x17
        /*000a*/ 	.short	(.L_9 - .L_8)
.L_8:
        /*000c*/ 	.word	0x00000000
        /*0010*/ 	.short	0x0007
        /*0012*/ 	.short	0x0030
        /*0014*/ 	.byte	0x00, 0xf0, 0x11, 0x00


	//----- nvinfo : EIATTR_KPARAM_INFO
	.align		4
.L_9:
        /*0018*/ 	.byte	0x04, 0x17
        /*001a*/ 	.short	(.L_11 - .L_10)
.L_10:
        /*001c*/ 	.word	0x00000000
        /*0020*/ 	.short	0x0006
        /*0022*/ 	.short	0x002c
        /*0024*/ 	.byte	0x00, 0xf0, 0x11, 0x00


	//----- nvinfo : EIATTR_KPARAM_INFO
	.align		4
.L_11:
        /*0028*/ 	.byte	0x04, 0x17
        /*002a*/ 	.short	(.L_13 - .L_12)
.L_12:
        /*002c*/ 	.word	0x00000000
        /*0030*/ 	.short	0x0005
        /*0032*/ 	.short	0x0028
        /*0034*/ 	.byte	0x00, 0xf0, 0x11, 0x00


	//----- nvinfo : EIATTR_KPARAM_INFO
	.align		4
.L_13:
        /*0038*/ 	.byte	0x04, 0x17
        /*003a*/ 	.short	(.L_15 - .L_14)
.L_14:
        /*003c*/ 	.word	0x00000000
        /*0040*/ 	.short	0x0004
        /*0042*/ 	.short	0x0020
        /*0044*/ 	.byte	0x00, 0xf5, 0x21, 0x00


	//----- nvinfo : EIATTR_KPARAM_INFO
	.align		4
.L_15:
        /*0048*/ 	.byte	0x04, 0x17
        /*004a*/ 	.short	(.L_17 - .L_16)
.L_16:
        /*004c*/ 	.word	0x00000000
        /*0050*/ 	.short	0x0003
        /*0052*/ 	.short	0x0018
        /*0054*/ 	.byte	0x00, 0xf5, 0x21, 0x00


	//----- nvinfo : EIATTR_KPARAM_INFO
	.align		4
.L_17:
        /*0058*/ 	.byte	0x04, 0x17
        /*005a*/ 	.short	(.L_19 - .L_18)
.L_18:
        /*005c*/ 	.word	0x00000000
        /*0060*/ 	.short	0x0002
        /*0062*/ 	.short	0x0010
        /*0064*/ 	.byte	0x00, 0xf5, 0x21, 0x00


	//----- nvinfo : EIATTR_KPARAM_INFO
	.align		4
.L_19:
        /*0068*/ 	.byte	0x04, 0x17
        /*006a*/ 	.short	(.L_21 - .L_20)
.L_20:
        /*006c*/ 	.word	0x00000000
        /*0070*/ 	.short	0x0001
        /*0072*/ 	.short	0x0008
        /*0074*/ 	.byte	0x00, 0xf5, 0x21, 0x00


	//----- nvinfo : EIATTR_KPARAM_INFO
	.align		4
.L_21:
        /*0078*/ 	.byte	0x04, 0x17
        /*007a*/ 	.short	(.L_23 - .L_22)
.L_22:
        /*007c*/ 	.word	0x00000000
        /*0080*/ 	.short	0x0000
        /*0082*/ 	.short	0x0000
        /*0084*/ 	.byte	0x00, 0xf5, 0x21, 0x00


	//----- nvinfo : EIATTR_SPARSE_MMA_MASK
	.align		4
.L_23:
        /*0088*/ 	.byte	0x03, 0x50
        /*008a*/ 	.short	0x0000


	//----- nvinfo : EIATTR_MAXREG_COUNT
	.align		4
        /*008c*/ 	.byte	0x03, 0x1b
        /*008e*/ 	.short	0x00ff


	//----- nvinfo : EIATTR_MERCURY_ISA_VERSION
	.align		4
        /*0090*/ 	.byte	0x03, 0x5f
        /*0092*/ 	.short	0x0101


	//----- nvinfo : EIATTR_VRC_CTA_INIT_COUNT
	.align		4
        /*0094*/ 	.byte	0x02, 0x4a
	.zero		1
	.zero		1


	//----- nvinfo : EIATTR_EXIT_INSTR_OFFSETS
	.align		4
        /*0098*/ 	.byte	0x04, 0x1c
        /*009a*/ 	.short	(.L_25 - .L_24)


	//   ....[0]....
.L_24:
        /*009c*/ 	.word	0x00000120


	//   ....[1]....
        /*00a0*/ 	.word	0x000001a0


	//   ....[2]....
        /*00a4*/ 	.word	0x000001f0


	//   ....[3]....
        /*00a8*/ 	.word	0x00000290


	//----- nvinfo : EIATTR_CBANK_PARAM_SIZE
	.align		4
.L_25:
        /*00ac*/ 	.byte	0x03, 0x19
        /*00ae*/ 	.short	0x0034


	//----- nvinfo : EIATTR_PARAM_CBANK
	.align		4
        /*00b0*/ 	.byte	0x04, 0x0a
        /*00b2*/ 	.short	(.L_27 - .L_26)
	.align		4
.L_26:
        /*00b4*/ 	.word	index@(.nv.constant0.zeroOutsideGeometry)
        /*00b8*/ 	.short	0x0380
        /*00ba*/ 	.short	0x0034


	//----- nvinfo : EIATTR_SW_WAR
	.align		4
.L_27:
        /*00bc*/ 	.byte	0x04, 0x36
        /*00be*/ 	.short	(.L_29 - .L_28)
.L_28:
        /*00c0*/ 	.word	0x00000008
.L_29:


//--------------------- .nv.callgraph             --------------------------
	.section	.nv.callgraph,"",@"SHT_CUDA_CALLGRAPH"
	.align	4
	.sectionentsize	8
	.align		4
        /*0000*/ 	.word	0x00000000
	.align		4
        /*0004*/ 	.word	0xffffffff
	.align		4
        /*0008*/ 	.word	0x00000000
	.align		4
        /*000c*/ 	.word	0xfffffffe
	.align		4
        /*0010*/ 	.word	0x00000000
	.align		4
        /*0014*/ 	.word	0xfffffffd
	.align		4
        /*0018*/ 	.word	0x00000000
	.align		4
        /*001c*/ 	.word	0xfffffffc


//--------------------- .text.zeroOutsideGeometry --------------------------
	.section	.text.zeroOutsideGeometry,"ax",@progbits
	.align	128
        .global         zeroOutsideGeometry
        .type           zeroOutsideGeometry,@function
        .size           zeroOutsideGeometry,(.L_x_1 - zeroOutsideGeometry)
        .other          zeroOutsideGeometry,@"STO_CUDA_ENTRY STV_DEFAULT"
zeroOutsideGeometry:
.text.zeroOutsideGeometry:
[----:B------:R-:W-:Y:S01]  /*0000*/  LDC R1, c[0x0][0x37c] ;  /* 0x0000df00ff017b82 */ /* 0x000fe20000000800 */
[----:B------:R-:W0:Y:S07]  /*0010*/  S2R R5, SR_TID.Y ;  /* 0x0000000000057919 */ /* 0x000e2e0000002200 */
[----:B------:R-:W1:Y:S01]  /*0020*/  LDC R0, c[0x0][0x360] ;  /* 0x0000d800ff007b82 */ /* 0x000e620000000800 */
[----:B------:R-:W2:Y:S01]  /*0030*/  LDCU.64 UR8, c[0x0][0x3a8] ;  /* 0x00007500ff0877ac */ /* 0x000ea20008000a00 */
[----:B------:R-:W1:Y:S01]  /*0040*/  S2R R3, SR_TID.X ;  /* 0x0000000000037919 */ /* 0x000e620000002100 */
[----:B------:R-:W3:Y:S01]  /*0050*/  LDCU UR7, c[0x0][0x3b0] ;  /* 0x00007600ff0777ac */ /* 0x000ee20008000800 */
[----:B------:R-:W4:Y:S04]  /*0060*/  S2R R7, SR_TID.Z ;  /* 0x0000000000077919 */ /* 0x000f280000002300 */
[----:B------:R-:W0:Y:S08]  /*0070*/  S2UR UR5, SR_CTAID.Y ;  /* 0x00000000000579c3 */ /* 0x000e300000002600 */
[----:B------:R-:W0:Y:S08]  /*0080*/  LDC R4, c[0x0][0x364] ;  /* 0x0000d900ff047b82 */ /* 0x000e300000000800 */
[----:B------:R-:W1:Y:S08]  /*0090*/  S2UR UR4, SR_CTAID.X ;  /* 0x00000000000479c3 */ /* 0x000e700000002500 */
[----:B------:R-:W4:Y:S08]  /*00a0*/  S2UR UR6, SR_CTAID.Z ;  /* 0x00000000000679c3 */ /* 0x000f300000002700 */
[----:B------:R-:W4:Y:S01]  /*00b0*/  LDC R2, c[0x0][0x368] ;  /* 0x0000da00ff027b82 */ /* 0x000f220000000800 */
[----:B0-----:R-:W-:-:S05]  /*00c0*/  IMAD R4, R4, UR5, R5 ;  /* 0x0000000504047c24 */ /* 0x001fca000f8e0205 */
[----:B--2---:R-:W-:Y:S01]  /*00d0*/  ISETP.GE.AND P0, PT, R4, UR9, PT ;  /* 0x0000000904007c0c */ /* 0x004fe2000bf06270 */
[----:B-1----:R-:W-:-:S05]  /*00e0*/  IMAD R0, R0, UR4, R3 ;  /* 0x0000000400007c24 */ /* 0x002fca000f8e0203 */
[----:B------:R-:W-:Y:S01]  /*00f0*/  ISETP.GE.OR P0, PT, R0, UR8, P0 ;  /* 0x0000000800007c0c */ /* 0x000fe20008706670 */
[----:B----4-:R-:W-:-:S05]  /*0100*/  IMAD R5, R2, UR6, R7 ;  /* 0x0000000602057c24 */ /* 0x010fca000f8e0207 */
[----:B---3--:R-:W-:-:S13]  /*0110*/  ISETP.GE.OR P0, PT, R5, UR7, P0 ;  /* 0x0000000705007c0c */ /* 0x008fda0008706670 */
[----:B------:R-:W-:Y:S05]  /*0120*/  @P0 EXIT ;  /* 0x000000000000094d */ /* 0x000fea0003800000 */
[----:B------:R-:W0:Y:S01]  /*0130*/  LDC.64 R2, c[0x0][0x3a0] ;  /* 0x0000e800ff027b82 */ /* 0x000e220000000a00 */
[----:B------:R-:W1:Y:S01]  /*0140*/  LDCU.64 UR4, c[0x0][0x358] ;  /* 0x00006b00ff0477ac */ /* 0x000e620008000a00 */
[----:B------:R-:W-:-:S04]  /*0150*/  IMAD R5, R5, UR9, R4 ;  /* 0x0000000905057c24 */ /* 0x000fc8000f8e0204 */
[----:B------:R-:W-:-:S04]  /*0160*/  IMAD R9, R5, UR8, R0 ;  /* 0x0000000805097c24 */ /* 0x000fc8000f8e0200 */
[----:B0-----:R-:W-:-:S06]  /*0170*/  IMAD.WIDE R2, R9, 0x4, R2 ;  /* 0x0000000409027825 */ /* 0x001fcc00078e0202 */
[----:B-1----:R-:W2:Y:S02]  /*0180*/  LDG.E.CONSTANT R2, desc[UR4][R2.64] ;  /* 0x0000000402027981 */ /* 0x002ea4000c1e9900 */
[----:B--2---:R-:W-:-:S13]  /*0190*/  FSETP.NEU.AND P0, PT, R2, 2, PT ;  /* 0x400000000200780b */ /* 0x004fda0003f0d000 */
[----:B------:R-:W-:Y:S05]  /*01a0*/  @!P0 EXIT ;  /* 0x000000000000894d */ /* 0x000fea0003800000 */
[----:B------:R-:W0:Y:S02]  /*01b0*/  LDC.64 R2, c[0x0][0x398] ;  /* 0x0000e600ff027b82 */ /* 0x000e240000000a00 */
[----:B0-----:R-:W-:-:S06]  /*01c0*/  IMAD.WIDE R2, R9, 0x4, R2 ;  /* 0x0000000409027825 */ /* 0x001fcc00078e0202 */
[----:B------:R-:W2:Y:S02]  /*01d0*/  LDG.E.CONSTANT R2, desc[UR4][R2.64] ;  /* 0x0000000402027981 */ /* 0x000ea4000c1e9900 */
[----:B--2---:R-:W-:-:S13]  /*01e0*/  FSETP.NEU.AND P0, PT, R2, 2, PT ;  /* 0x400000000200780b */ /* 0x004fda0003f0d000 */
[----:B------:R-:W-:Y:S05]  /*01f0*/  @!P0 EXIT ;  /* 0x000000000000894d */ /* 0x000fea0003800000 */
[----:B------:R-:W0:Y:S08]  /*0200*/  LDC.64 R2, c[0x0][0x380] ;  /* 0x0000e000ff027b82 */ /* 0x000e300000000a00 */
[----:B------:R-:W1:Y:S08]  /*0210*/  LDC.64 R4, c[0x0][0x388] ;  /* 0x0000e200ff047b82 */ /* 0x000e700000000a00 */
[----:B------:R-:W2:Y:S01]  /*0220*/  LDC.64 R6, c[0x0][0x390] ;  /* 0x0000e400ff067b82 */ /* 0x000ea20000000a00 */
[----:B0-----:R-:W-:-:S05]  /*0230*/  IMAD.WIDE R2, R9, 0x4, R2 ;  /* 0x0000000409027825 */ /* 0x001fca00078e0202 */
[----:B------:R-:W-:Y:S01]  /*0240*/  STG.E desc[UR4][R2.64], RZ ;  /* 0x000000ff02007986 */ /* 0x000fe2000c101904 */
[----:B-1----:R-:W-:-:S05]  /*0250*/  IMAD.WIDE R4, R9, 0x4, R4 ;  /* 0x0000000409047825 */ /* 0x002fca00078e0204 */
[----:B------:R-:W-:Y:S01]  /*0260*/  STG.E desc[UR4][R4.64], RZ ;  /* 0x000000ff04007986 */ /* 0x000fe2000c101904 */
[----:B--2---:R-:W-:-:S05]  /*0270*/  IMAD.WIDE R6, R9, 0x4, R6 ;  /* 0x0000000409067825 */ /* 0x004fca00078e0206 */
[----:B------:R-:W-:Y:S01]  /*0280*/  STG.E desc[UR4][R6.64], RZ ;  /* 0x000000ff06007986 */ /* 0x000fe2000c101904 */
[----:B------:R-:W-:Y:S05]  /*0290*/  EXIT ;  /* 0x000000000000794d */ /* 0x000fea0003800000 */
.L_x_0:
[----:B------:R-:W-:-:S00]  /*02a0*/  BRA `(.L_x_0) ;  /* 0xfffffffc00fc7947 */ /* 0x000fc0000383ffff */
[----:B------:R-:W-:-:S00]  /*02b0*/  NOP ;  /* 0x0000000000007918 */ /* 0x000fc00000000000 */
        /* <DEDUP_REMOVED lines=12> */
.L_x_1:


//--------------------- .nv.shared.reserved.0     --------------------------
	.section	.nv.shared.reserved.0,"aw",@nobits
	.weak		__nv_reservedSMEM_offset_0_alias
	.size		__nv_reservedSMEM_offset_0_alias, 0, 64
	.other		__nv_reservedSMEM_offset_0_alias,@"STO_CUDA_RESERVED_SHARED STV_DEFAULT"
__nv_reservedSMEM_offset_0_alias:
	.zero		0
	.zero		64


//--------------------- .nv.constant0.zeroOutsideGeometry --------------------------
	.section	.nv.constant0.zeroOutsideGeometry,"a",@progbits
	.sectionflags	@""
	.align	4
.nv.constant0.zeroOutsideGeometry:
	.zero		948


//--------------------- SYMBOLS --------------------------

	.type		.nv.reservedSmem.offset0,@object
	.size		.nv.reservedSmem.offset0,0x4
